//
// Generated by NVIDIA NVVM Compiler
//
// Compiler Build ID: CL-36424714
// Cuda compilation tools, release 13.0, V13.0.88
// Based on NVVM 20.0.0
//

.version 9.0
.target sm_100
.address_size 64

	// .globl	_Z15matrix_multiplyPdS_S_
// _ZZ22matrix_multiply_sharedPdS_S_E3s_A has been demoted
// _ZZ22matrix_multiply_sharedPdS_S_E3s_B has been demoted

.visible .entry _Z15matrix_multiplyPdS_S_(
	.param .u64 .ptr .align 1 _Z15matrix_multiplyPdS_S__param_0,
	.param .u64 .ptr .align 1 _Z15matrix_multiplyPdS_S__param_1,
	.param .u64 .ptr .align 1 _Z15matrix_multiplyPdS_S__param_2
)
{
	.reg .pred 	%p<2>;
	.reg .b32 	%r<9>;
	.reg .b64 	%rd<27>;
	.reg .b64 	%fd<28>;

	ld.param.u64 	%rd11, [_Z15matrix_multiplyPdS_S__param_0];
	ld.param.u64 	%rd12, [_Z15matrix_multiplyPdS_S__param_1];
	ld.param.u64 	%rd9, [_Z15matrix_multiplyPdS_S__param_2];
	cvta.to.global.u64 	%rd13, %rd12;
	cvta.to.global.u64 	%rd14, %rd11;
	mov.u32 	%r1, %ntid.y;
	mov.u32 	%r2, %ctaid.y;
	mov.u32 	%r3, %tid.y;
	mad.lo.s32 	%r4, %r1, %r2, %r3;
	cvt.u64.u32 	%rd1, %r4;
	mov.u32 	%r5, %ntid.x;
	mov.u32 	%r6, %ctaid.x;
	mov.u32 	%r7, %tid.x;
	mad.lo.s32 	%r8, %r5, %r6, %r7;
	cvt.u64.u32 	%rd2, %r8;
	mul.wide.u32 	%rd15, %r4, 8192;
	add.s64 	%rd16, %rd15, %rd14;
	add.s64 	%rd3, %rd16, 32;
	mul.wide.u32 	%rd17, %r8, 8;
	add.s64 	%rd18, %rd17, %rd13;
	add.s64 	%rd25, %rd18, 32768;
	mov.f64 	%fd27, 0d0000000000000000;
	mov.b64 	%rd26, 0;
$L__BB0_1:
	add.s64 	%rd19, %rd3, %rd26;
	ld.global.f64 	%fd4, [%rd19+-32];
	ld.global.f64 	%fd5, [%rd25+-32768];
	fma.rn.f64 	%fd6, %fd4, %fd5, %fd27;
	ld.global.f64 	%fd7, [%rd19+-24];
	ld.global.f64 	%fd8, [%rd25+-24576];
	fma.rn.f64 	%fd9, %fd7, %fd8, %fd6;
	ld.global.f64 	%fd10, [%rd19+-16];
	ld.global.f64 	%fd11, [%rd25+-16384];
	fma.rn.f64 	%fd12, %fd10, %fd11, %fd9;
	ld.global.f64 	%fd13, [%rd19+-8];
	ld.global.f64 	%fd14, [%rd25+-8192];
	fma.rn.f64 	%fd15, %fd13, %fd14, %fd12;
	ld.global.f64 	%fd16, [%rd19];
	ld.global.f64 	%fd17, [%rd25];
	fma.rn.f64 	%fd18, %fd16, %fd17, %fd15;
	ld.global.f64 	%fd19, [%rd19+8];
	ld.global.f64 	%fd20, [%rd25+8192];
	fma.rn.f64 	%fd21, %fd19, %fd20, %fd18;
	ld.global.f64 	%fd22, [%rd19+16];
	ld.global.f64 	%fd23, [%rd25+16384];
	fma.rn.f64 	%fd24, %fd22, %fd23, %fd21;
	ld.global.f64 	%fd25, [%rd19+24];
	ld.global.f64 	%fd26, [%rd25+24576];
	fma.rn.f64 	%fd27, %fd25, %fd26, %fd24;
	add.s64 	%rd26, %rd26, 64;
	add.s64 	%rd25, %rd25, 65536;
	setp.ne.s64 	%p1, %rd26, 8192;
	@%p1 bra 	$L__BB0_1;
	cvta.to.global.u64 	%rd20, %rd9;
	shl.b64 	%rd21, %rd1, 10;
	add.s64 	%rd22, %rd21, %rd2;
	shl.b64 	%rd23, %rd22, 3;
	add.s64 	%rd24, %rd20, %rd23;
	st.global.f64 	[%rd24], %fd27;
	ret;

}
	// .globl	_Z22matrix_multiply_sharedPdS_S_
.visible .entry _Z22matrix_multiply_sharedPdS_S_(
	.param .u64 .ptr .align 1 _Z22matrix_multiply_sharedPdS_S__param_0,
	.param .u64 .ptr .align 1 _Z22matrix_multiply_sharedPdS_S__param_1,
	.param .u64 .ptr .align 1 _Z22matrix_multiply_sharedPdS_S__param_2
)
{
	.reg .pred 	%p<2>;
	.reg .b32 	%r<19>;
	.reg .b64 	%rd<34>;
	.reg .b64 	%fd<104>;
	// demoted variable
	.shared .align 8 .b8 _ZZ22matrix_multiply_sharedPdS_S_E3s_A[2048];
	// demoted variable
	.shared .align 8 .b8 _ZZ22matrix_multiply_sharedPdS_S_E3s_B[2048];
	ld.param.u64 	%rd13, [_Z22matrix_multiply_sharedPdS_S__param_0];
	ld.param.u64 	%rd14, [_Z22matrix_multiply_sharedPdS_S__param_1];
	cvta.to.global.u64 	%rd15, %rd14;
	cvta.to.global.u64 	%rd16, %rd13;
	mov.u32 	%r1, %ntid.y;
	mov.u32 	%r2, %ctaid.y;
	mov.u32 	%r3, %tid.y;
	mad.lo.s32 	%r4, %r1, %r2, %r3;
	cvt.u64.u32 	%rd1, %r4;
	mov.u32 	%r5, %ntid.x;
	mov.u32 	%r6, %ctaid.x;
	mov.u32 	%r7, %tid.x;
	mad.lo.s32 	%r8, %r5, %r6, %r7;
	cvt.u64.u32 	%rd2, %r8;
	mul.wide.u32 	%rd17, %r4, 8192;
	mul.wide.u32 	%rd18, %r7, 8;
	or.b64  	%rd19, %rd17, %rd18;
	add.s64 	%rd20, %rd19, %rd16;
	add.s64 	%rd32, %rd20, 128;
	mul.wide.u32 	%rd21, %r3, 8192;
	mul.wide.u32 	%rd22, %r8, 8;
	add.s64 	%rd23, %rd21, %rd22;
	add.s64 	%rd24, %rd23, %rd15;
	add.s64 	%rd31, %rd24, 131072;
	mov.f64 	%fd103, 0d0000000000000000;
	mov.b64 	%rd33, -32;
	shl.b32 	%r11, %r3, 7;
	mov.u32 	%r12, _ZZ22matrix_multiply_sharedPdS_S_E3s_A;
	add.s32 	%r13, %r12, %r11;
$L__BB1_1:
	ld.global.f64 	%fd4, [%rd32+-128];
	shl.b32 	%r14, %r7, 3;
	add.s32 	%r15, %r13, %r14;
	st.shared.f64 	[%r15], %fd4;
	ld.global.f64 	%fd5, [%rd31+-131072];
	mov.u32 	%r16, _ZZ22matrix_multiply_sharedPdS_S_E3s_B;
	add.s32 	%r17, %r16, %r14;
	add.s32 	%r18, %r17, %r11;
	st.shared.f64 	[%r18], %fd5;
	bar.sync 	0;
	ld.shared.f64 	%fd6, [%r13];
	ld.shared.f64 	%fd7, [%r17];
	fma.rn.f64 	%fd8, %fd6, %fd7, %fd103;
	ld.shared.f64 	%fd9, [%r13+8];
	ld.shared.f64 	%fd10, [%r17+128];
	fma.rn.f64 	%fd11, %fd9, %fd10, %fd8;
	ld.shared.f64 	%fd12, [%r13+16];
	ld.shared.f64 	%fd13, [%r17+256];
	fma.rn.f64 	%fd14, %fd12, %fd13, %fd11;
	ld.shared.f64 	%fd15, [%r13+24];
	ld.shared.f64 	%fd16, [%r17+384];
	fma.rn.f64 	%fd17, %fd15, %fd16, %fd14;
	ld.shared.f64 	%fd18, [%r13+32];
	ld.shared.f64 	%fd19, [%r17+512];
	fma.rn.f64 	%fd20, %fd18, %fd19, %fd17;
	ld.shared.f64 	%fd21, [%r13+40];
	ld.shared.f64 	%fd22, [%r17+640];
	fma.rn.f64 	%fd23, %fd21, %fd22, %fd20;
	ld.shared.f64 	%fd24, [%r13+48];
	ld.shared.f64 	%fd25, [%r17+768];
	fma.rn.f64 	%fd26, %fd24, %fd25, %fd23;
	ld.shared.f64 	%fd27, [%r13+56];
	ld.shared.f64 	%fd28, [%r17+896];
	fma.rn.f64 	%fd29, %fd27, %fd28, %fd26;
	ld.shared.f64 	%fd30, [%r13+64];
	ld.shared.f64 	%fd31, [%r17+1024];
	fma.rn.f64 	%fd32, %fd30, %fd31, %fd29;
	ld.shared.f64 	%fd33, [%r13+72];
	ld.shared.f64 	%fd34, [%r17+1152];
	fma.rn.f64 	%fd35, %fd33, %fd34, %fd32;
	ld.shared.f64 	%fd36, [%r13+80];
	ld.shared.f64 	%fd37, [%r17+1280];
	fma.rn.f64 	%fd38, %fd36, %fd37, %fd35;
	ld.shared.f64 	%fd39, [%r13+88];
	ld.shared.f64 	%fd40, [%r17+1408];
	fma.rn.f64 	%fd41, %fd39, %fd40, %fd38;
	ld.shared.f64 	%fd42, [%r13+96];
	ld.shared.f64 	%fd43, [%r17+1536];
	fma.rn.f64 	%fd44, %fd42, %fd43, %fd41;
	ld.shared.f64 	%fd45, [%r13+104];
	ld.shared.f64 	%fd46, [%r17+1664];
	fma.rn.f64 	%fd47, %fd45, %fd46, %fd44;
	ld.shared.f64 	%fd48, [%r13+112];
	ld.shared.f64 	%fd49, [%r17+1792];
	fma.rn.f64 	%fd50, %fd48, %fd49, %fd47;
	ld.shared.f64 	%fd51, [%r13+120];
	ld.shared.f64 	%fd52, [%r17+1920];
	fma.rn.f64 	%fd53, %fd51, %fd52, %fd50;
	bar.sync 	0;
	ld.global.f64 	%fd54, [%rd32];
	st.shared.f64 	[%r15], %fd54;
	ld.global.f64 	%fd55, [%rd31];
	st.shared.f64 	[%r18], %fd55;
	bar.sync 	0;
	ld.shared.f64 	%fd56, [%r13];
	ld.shared.f64 	%fd57, [%r17];
	fma.rn.f64 	%fd58, %fd56, %fd57, %fd53;
	ld.shared.f64 	%fd59, [%r13+8];
	ld.shared.f64 	%fd60, [%r17+128];
	fma.rn.f64 	%fd61, %fd59, %fd60, %fd58;
	ld.shared.f64 	%fd62, [%r13+16];
	ld.shared.f64 	%fd63, [%r17+256];
	fma.rn.f64 	%fd64, %fd62, %fd63, %fd61;
	ld.shared.f64 	%fd65, [%r13+24];
	ld.shared.f64 	%fd66, [%r17+384];
	fma.rn.f64 	%fd67, %fd65, %fd66, %fd64;
	ld.shared.f64 	%fd68, [%r13+32];
	ld.shared.f64 	%fd69, [%r17+512];
	fma.rn.f64 	%fd70, %fd68, %fd69, %fd67;
	ld.shared.f64 	%fd71, [%r13+40];
	ld.shared.f64 	%fd72, [%r17+640];
	fma.rn.f64 	%fd73, %fd71, %fd72, %fd70;
	ld.shared.f64 	%fd74, [%r13+48];
	ld.shared.f64 	%fd75, [%r17+768];
	fma.rn.f64 	%fd76, %fd74, %fd75, %fd73;
	ld.shared.f64 	%fd77, [%r13+56];
	ld.shared.f64 	%fd78, [%r17+896];
	fma.rn.f64 	%fd79, %fd77, %fd78, %fd76;
	ld.shared.f64 	%fd80, [%r13+64];
	ld.shared.f64 	%fd81, [%r17+1024];
	fma.rn.f64 	%fd82, %fd80, %fd81, %fd79;
	ld.shared.f64 	%fd83, [%r13+72];
	ld.shared.f64 	%fd84, [%r17+1152];
	fma.rn.f64 	%fd85, %fd83, %fd84, %fd82;
	ld.shared.f64 	%fd86, [%r13+80];
	ld.shared.f64 	%fd87, [%r17+1280];
	fma.rn.f64 	%fd88, %fd86, %fd87, %fd85;
	ld.shared.f64 	%fd89, [%r13+88];
	ld.shared.f64 	%fd90, [%r17+1408];
	fma.rn.f64 	%fd91, %fd89, %fd90, %fd88;
	ld.shared.f64 	%fd92, [%r13+96];
	ld.shared.f64 	%fd93, [%r17+1536];
	fma.rn.f64 	%fd94, %fd92, %fd93, %fd91;
	ld.shared.f64 	%fd95, [%r13+104];
	ld.shared.f64 	%fd96, [%r17+1664];
	fma.rn.f64 	%fd97, %fd95, %fd96, %fd94;
	ld.shared.f64 	%fd98, [%r13+112];
	ld.shared.f64 	%fd99, [%r17+1792];
	fma.rn.f64 	%fd100, %fd98, %fd99, %fd97;
	ld.shared.f64 	%fd101, [%r13+120];
	ld.shared.f64 	%fd102, [%r17+1920];
	fma.rn.f64 	%fd103, %fd101, %fd102, %fd100;
	bar.sync 	0;
	add.s64 	%rd33, %rd33, 32;
	add.s64 	%rd32, %rd32, 256;
	add.s64 	%rd31, %rd31, 262144;
	setp.lt.u64 	%p1, %rd33, 992;
	@%p1 bra 	$L__BB1_1;
	ld.param.u64 	%rd30, [_Z22matrix_multiply_sharedPdS_S__param_2];
	cvta.to.global.u64 	%rd25, %rd30;
	shl.b64 	%rd26, %rd1, 10;
	add.s64 	%rd27, %rd26, %rd2;
	shl.b64 	%rd28, %rd27, 3;
	add.s64 	%rd29, %rd25, %rd28;
	st.global.f64 	[%rd29], %fd103;
	ret;

}


// ===== COMPILED SASS (sm_100) =====

	.target	sm_100

	.elftype	@"ET_EXEC"


//--------------------- .note.nv.tkinfo           --------------------------
	.section	.note.nv.tkinfo,"",@"SHT_NOTE"
	.sectionflags	@"SHF_NOTE_NV_TKINFO"
	.tkinfo
        /*0018*/ 	.word	0x00000002
        /*0030*/ 	.string	""
        /*0030*/ 	.string	"ptxas"
        /*0030*/ 	.string	"Cuda compilation tools, release 13.0, V13.0.88"
        /*0030*/ 	.string	"Build cuda_13.0.r13.0/compiler.36424714_0"
        /*0030*/ 	.string	"-arch sm_100 -m 64 "



//--------------------- .note.nv.cuinfo           --------------------------
	.section	.note.nv.cuinfo,"",@"SHT_NOTE"
	.sectionflags	@"SHF_NOTE_NV_CUINFO"
        /*0018*/ 	.short	0x0002
        /*001a*/ 	.short	0x0064
        /*001c*/ 	.short	0x0082
	.zero		2


//--------------------- .nv.info                  --------------------------
	.section	.nv.info,"",@"SHT_CUDA_INFO"
	.align	4


	//----- nvinfo : EIATTR_REGCOUNT
	.align		4
        /*0000*/ 	.byte	0x04, 0x2f
        /*0002*/ 	.short	(.L_1 - .L_0)
	.align		4
.L_0:
        /*0004*/ 	.word	index@(_Z15matrix_multiplyPdS_S_)
        /*0008*/ 	.word	0x0000001e


	//----- nvinfo : EIATTR_FRAME_SIZE
	.align		4
.L_1:
        /*000c*/ 	.byte	0x04, 0x11
        /*000e*/ 	.short	(.L_3 - .L_2)
	.align		4
.L_2:
        /*0010*/ 	.word	index@(_Z15matrix_multiplyPdS_S_)
        /*0014*/ 	.word	0x00000000


	//----- nvinfo : EIATTR_REGCOUNT
	.align		4
.L_3:
        /*0018*/ 	.byte	0x04, 0x2f
        /*001a*/ 	.short	(.L_5 - .L_4)
	.align		4
.L_4:
        /*001c*/ 	.word	index@(_Z22matrix_multiply_sharedPdS_S_)
        /*0020*/ 	.word	0x00000020


	//----- nvinfo : EIATTR_FRAME_SIZE
	.align		4
.L_5:
        /*0024*/ 	.byte	0x04, 0x11
        /*0026*/ 	.short	(.L_7 - .L_6)
	.align		4
.L_6:
        /*0028*/ 	.word	index@(_Z22matrix_multiply_sharedPdS_S_)
        /*002c*/ 	.word	0x00000000


	//----- nvinfo : EIATTR_MIN_STACK_SIZE
	.align		4
.L_7:
        /*0030*/ 	.byte	0x04, 0x12
        /*0032*/ 	.short	(.L_9 - .L_8)
	.align		4
.L_8:
        /*0034*/ 	.word	index@(_Z22matrix_multiply_sharedPdS_S_)
        /*0038*/ 	.word	0x00000000


	//----- nvinfo : EIATTR_MIN_STACK_SIZE
	.align		4
.L_9:
        /*003c*/ 	.byte	0x04, 0x12
        /*003e*/ 	.short	(.L_11 - .L_10)
	.align		4
.L_10:
        /*0040*/ 	.word	index@(_Z15matrix_multiplyPdS_S_)
        /*0044*/ 	.word	0x00000000
.L_11:


//--------------------- .nv.compat                --------------------------
	.section	.nv.compat,"",@"SHT_CUDA_COMPAT_INFO"
	.align	4
        /*0000*/ 	.byte	0x02, 0x09, 0x00, 0x00, 0x02, 0x02, 0x01, 0x00, 0x02, 0x05, 0x05, 0x00, 0x03, 0x07, 0x01, 0x01
        /*0010*/ 	.byte	0x02, 0x03, 0x00, 0x00, 0x02, 0x06, 0x01, 0x00, 0x04, 0x0b, 0x08, 0x00, 0x01, 0x00, 0x00, 0x00
        /*0020*/ 	.byte	0x00, 0x00, 0x00, 0x00


//--------------------- .nv.info._Z22matrix_multiply_sharedPdS_S_ --------------------------
	.section	.nv.info._Z22matrix_multiply_sharedPdS_S_,"",@"SHT_CUDA_INFO"
	.sectionflags	@""
	.align	4


	//----- nvinfo : EIATTR_CUDA_API_VERSION
	.align		4
        /*0000*/ 	.byte	0x04, 0x37
        /*0002*/ 	.short	(.L_13 - .L_12)
.L_12:
        /*0004*/ 	.word	0x00000082


	//----- nvinfo : EIATTR_KPARAM_INFO
	.align		4
.L_13:
        /*0008*/ 	.byte	0x04, 0x17
        /*000a*/ 	.short	(.L_15 - .L_14)
.L_14:
        /*000c*/ 	.word	0x00000000
        /*0010*/ 	.short	0x0002
        /*0012*/ 	.short	0x0010
        /*0014*/ 	.byte	0x00, 0xf5, 0x21, 0x00


	//----- nvinfo : EIATTR_KPARAM_INFO
	.align		4
.L_15:
        /*0018*/ 	.byte	0x04, 0x17
        /*001a*/ 	.short	(.L_17 - .L_16)
.L_16:
        /*001c*/ 	.word	0x00000000
        /*0020*/ 	.short	0x0001
        /*0022*/ 	.short	0x0008
        /*0024*/ 	.byte	0x00, 0xf5, 0x21, 0x00


	//----- nvinfo : EIATTR_KPARAM_INFO
	.align		4
.L_17:
        /*0028*/ 	.byte	0x04, 0x17
        /*002a*/ 	.short	(.L_19 - .L_18)
.L_18:
        /*002c*/ 	.word	0x00000000
        /*0030*/ 	.short	0x0000
        /*0032*/ 	.short	0x0000
        /*0034*/ 	.byte	0x00, 0xf5, 0x21, 0x00


	//----- nvinfo : EIATTR_SPARSE_MMA_MASK
	.align		4
.L_19:
        /*0038*/ 	.byte	0x03, 0x50
        /*003a*/ 	.short	0x0000


	//----- nvinfo : EIATTR_MAXREG_COUNT
	.align		4
        /*003c*/ 	.byte	0x03, 0x1b
        /*003e*/ 	.short	0x00ff


	//----- nvinfo : EIATTR_NUM_BARRIERS
	.align		4
        /*0040*/ 	.byte	0x02, 0x4c
        /*0042*/ 	.byte	0x01
	.zero		1


	//----- nvinfo : EIATTR_MERCURY_ISA_VERSION
	.align		4
        /*0044*/ 	.byte	0x03, 0x5f
        /*0046*/ 	.short	0x0101


	//----- nvinfo : EIATTR_VRC_CTA_INIT_COUNT
	.align		4
        /*0048*/ 	.byte	0x02, 0x4a
	.zero		1
	.zero		1


	//----- nvinfo : EIATTR_EXIT_INSTR_OFFSETS
	.align		4
        /*004c*/ 	.byte	0x04, 0x1c
        /*004e*/ 	.short	(.L_21 - .L_20)


	//   ....[0]....
.L_20:
        /*0050*/ 	.word	0x000008e0


	//----- nvinfo : EIATTR_CBANK_PARAM_SIZE
	.align		4
.L_21:
        /*0054*/ 	.byte	0x03, 0x19
        /*0056*/ 	.short	0x0018


	//----- nvinfo : EIATTR_PARAM_CBANK
	.align		4
        /*0058*/ 	.byte	0x04, 0x0a
        /*005a*/ 	.short	(.L_23 - .L_22)
	.align		4
.L_22:
        /*005c*/ 	.word	index@(.nv.constant0._Z22matrix_multiply_sharedPdS_S_)
        /*0060*/ 	.short	0x0380
        /*0062*/ 	.short	0x0018


	//----- nvinfo : EIATTR_SW_WAR
	.align		4
.L_23:
        /*0064*/ 	.byte	0x04, 0x36
        /*0066*/ 	.short	(.L_25 - .L_24)
.L_24:
        /*0068*/ 	.word	0x00000008
.L_25:


//--------------------- .nv.info._Z15matrix_multiplyPdS_S_ --------------------------
	.section	.nv.info._Z15matrix_multiplyPdS_S_,"",@"SHT_CUDA_INFO"
	.sectionflags	@""
	.align	4


	//----- nvinfo : EIATTR_CUDA_API_VERSION
	.align		4
        /*0000*/ 	.byte	0x04, 0x37
        /*0002*/ 	.short	(.L_27 - .L_26)
.L_26:
        /*0004*/ 	.word	0x00000082


	//----- nvinfo : EIATTR_KPARAM_INFO
	.align		4
.L_27:
        /*0008*/ 	.byte	0x04, 0x17
        /*000a*/ 	.short	(.L_29 - .L_28)
.L_28:
        /*000c*/ 	.word	0x00000000
        /*0010*/ 	.short	0x0002
        /*0012*/ 	.short	0x0010
        /*0014*/ 	.byte	0x00, 0xf5, 0x21, 0x00


	//----- nvinfo : EIATTR_KPARAM_INFO
	.align		4
.L_29:
        /*0018*/ 	.byte	0x04, 0x17
        /*001a*/ 	.short	(.L_31 - .L_30)
.L_30:
        /*001c*/ 	.word	0x00000000
        /*0020*/ 	.short	0x0001
        /*0022*/ 	.short	0x0008
        /*0024*/ 	.byte	0x00, 0xf5, 0x21, 0x00


	//----- nvinfo : EIATTR_KPARAM_INFO
	.align		4
.L_31:
        /*0028*/ 	.byte	0x04, 0x17
        /*002a*/ 	.short	(.L_33 - .L_32)
.L_32:
        /*002c*/ 	.word	0x00000000
        /*0030*/ 	.short	0x0000
        /*0032*/ 	.short	0x0000
        /*0034*/ 	.byte	0x00, 0xf5, 0x21, 0x00


	//----- nvinfo : EIATTR_SPARSE_MMA_MASK
	.align		4
.L_33:
        /*0038*/ 	.byte	0x03, 0x50
        /*003a*/ 	.short	0x0000


	//----- nvinfo : EIATTR_MAXREG_COUNT
	.align		4
        /*003c*/ 	.byte	0x03, 0x1b
        /*003e*/ 	.short	0x00ff


	//----- nvinfo : EIATTR_MERCURY_ISA_VERSION
	.align		4
        /*0040*/ 	.byte	0x03, 0x5f
        /*0042*/ 	.short	0x0101


	//----- nvinfo : EIATTR_VRC_CTA_INIT_COUNT
	.align		4
        /*0044*/ 	.byte	0x02, 0x4a
	.zero		1
	.zero		1


	//----- nvinfo : EIATTR_EXIT_INSTR_OFFSETS
	.align		4
        /*0048*/ 	.byte	0x04, 0x1c
        /*004a*/ 	.short	(.L_35 - .L_34)


	//   ....[0]....
.L_34:
        /*004c*/ 	.word	0x00000e30


	//----- nvinfo : EIATTR_CBANK_PARAM_SIZE
	.align		4
.L_35:
        /*0050*/ 	.byte	0x03, 0x19
        /*0052*/ 	.short	0x0018


	//----- nvinfo : EIATTR_PARAM_CBANK
	.align		4
        /*0054*/ 	.byte	0x04, 0x0a
        /*0056*/ 	.short	(.L_37 - .L_36)
	.align		4
.L_36:
        /*0058*/ 	.word	index@(.nv.constant0._Z15matrix_multiplyPdS_S_)
        /*005c*/ 	.short	0x0380
        /*005e*/ 	.short	0x0018


	//----- nvinfo : EIATTR_SW_WAR
	.align		4
.L_37:
        /*0060*/ 	.byte	0x04, 0x36
        /*0062*/ 	.short	(.L_39 - .L_38)
.L_38:
        /*0064*/ 	.word	0x00000008
.L_39:


//--------------------- .nv.callgraph             --------------------------
	.section	.nv.callgraph,"",@"SHT_CUDA_CALLGRAPH"
	.align	4
	.sectionentsize	8
	.align		4
        /*0000*/ 	.word	0x00000000
	.align		4
        /*0004*/ 	.word	0xffffffff
	.align		4
        /*0008*/ 	.word	0x00000000
	.align		4
        /*000c*/ 	.word	0xfffffffe
	.align		4
        /*0010*/ 	.word	0x00000000
	.align		4
        /*0014*/ 	.word	0xfffffffd
	.align		4
        /*0018*/ 	.word	0x00000000
	.align		4
        /*001c*/ 	.word	0xfffffffc


//--------------------- .text._Z22matrix_multiply_sharedPdS_S_ --------------------------
	.section	.text._Z22matrix_multiply_sharedPdS_S_,"ax",@progbits
	.align	128
        .global         _Z22matrix_multiply_sharedPdS_S_
        .type           _Z22matrix_multiply_sharedPdS_S_,@function
        .size           _Z22matrix_multiply_sharedPdS_S_,(.L_x_4 - _Z22matrix_multiply_sharedPdS_S_)
        .other          _Z22matrix_multiply_sharedPdS_S_,@"STO_CUDA_ENTRY STV_DEFAULT"
_Z22matrix_multiply_sharedPdS_S_:
.text._Z22matrix_multiply_sharedPdS_S_:
[----:B------:R-:W-:Y:S01]  /*0000*/  LDC R1, c[0x0][0x37c] ;  /* 0x0000df00ff017b82 */ /* 0x000fe20000000800 */
[----:B------:R-:W0:Y:S01]  /*0010*/  S2R R4, SR_TID.X ;  /* 0x0000000000047919 */ /* 0x000e220000002100 */
[----:B------:R-:W1:Y:S06]  /*0020*/  LDCU UR4, c[0x0][0x364] ;  /* 0x00006c80ff0477ac */ /* 0x000e6c0008000800 */
[----:B------:R-:W2:Y:S01]  /*0030*/  S2UR UR5, SR_CgaCtaId ;  /* 0x00000000000579c3 */ /* 0x000ea20000008800 */
[----:B------:R-:W-:Y:S01]  /*0040*/  CS2R R24, SRZ ;  /* 0x0000000000187805 */ /* 0x000fe2000001ff00 */
[----:B------:R-:W3:Y:S01]  /*0050*/  S2R R5, SR_CTAID.X ;  /* 0x0000000000057919 */ /* 0x000ee20000002500 */
[----:B------:R-:W3:Y:S01]  /*0060*/  LDCU UR6, c[0x0][0x360] ;  /* 0x00006c00ff0677ac */ /* 0x000ee20008000800 */
[----:B------:R-:W1:Y:S01]  /*0070*/  S2R R6, SR_CTAID.Y ;  /* 0x0000000000067919 */ /* 0x000e620000002600 */
[----:B------:R-:W4:Y:S01]  /*0080*/  LDCU.128 UR12, c[0x0][0x380] ;  /* 0x00007000ff0c77ac */ /* 0x000f220008000c00 */
[----:B------:R-:W1:Y:S01]  /*0090*/  S2R R7, SR_TID.Y ;  /* 0x0000000000077919 */ /* 0x000e620000002200 */
[----:B------:R-:W0:Y:S02]  /*00a0*/  LDCU.64 UR8, c[0x0][0x358] ;  /* 0x00006b00ff0877ac */ /* 0x000e240008000a00 */
[----:B0-----:R-:W-:-:S04]  /*00b0*/  IMAD.WIDE.U32 R8, R4, 0x8, RZ ;  /* 0x0000000804087825 */ /* 0x001fc800078e00ff */
[----:B---3--:R-:W-:-:S04]  /*00c0*/  IMAD R5, R5, UR6, R4 ;  /* 0x0000000605057c24 */ /* 0x008fc8000f8e0204 */
[----:B------:R-:W-:-:S04]  /*00d0*/  IMAD.WIDE.U32 R10, R5, 0x8, RZ ;  /* 0x00000008050a7825 */ /* 0x000fc800078e00ff */
[----:B-1----:R-:W-:Y:S01]  /*00e0*/  IMAD R6, R6, UR4, R7 ;  /* 0x0000000406067c24 */ /* 0x002fe2000f8e0207 */
[----:B------:R-:W-:Y:S01]  /*00f0*/  UMOV UR4, 0x400 ;  /* 0x0000040000047882 */ /* 0x000fe20000000000 */
[----:B------:R-:W-:Y:S01]  /*0100*/  IMAD.WIDE.U32 R10, R7, 0x2000, R10 ;  /* 0x00002000070a7825 */ /* 0x000fe200078e000a */
[----:B--2---:R-:W-:Y:S02]  /*0110*/  ULEA UR6, UR5, UR4, 0x18 ;  /* 0x0000000405067291 */ /* 0x004fe4000f8ec0ff */
[----:B------:R-:W-:Y:S01]  /*0120*/  UIADD3 UR4, UPT, UPT, UR4, 0x800, URZ ;  /* 0x0000080004047890 */ /* 0x000fe2000fffe0ff */
[----:B------:R-:W-:Y:S01]  /*0130*/  IMAD.WIDE.U32 R2, R6, 0x2000, RZ ;  /* 0x0000200006027825 */ /* 0x000fe200078e00ff */
[----:B----4-:R-:W-:Y:S02]  /*0140*/  IADD3 R16, P2, PT, R10, UR14, RZ ;  /* 0x0000000e0a107c10 */ /* 0x010fe4000ff5e0ff */
[----:B------:R-:W-:Y:S01]  /*0150*/  ULEA UR4, UR5, UR4, 0x18 ;  /* 0x0000000405047291 */ /* 0x000fe2000f8ec0ff */
[----:B------:R-:W-:-:S02]  /*0160*/  LOP3.LUT R18, R2, R8, RZ, 0xfc, !PT ;  /* 0x0000000802127212 */ /* 0x000fc400078efcff */
[----:B------:R-:W-:Y:S01]  /*0170*/  UMOV UR5, 0xffffffff ;  /* 0xffffffff00057882 */ /* 0x000fe20000000000 */
[----:B------:R-:W-:Y:S02]  /*0180*/  LOP3.LUT R8, R3, R9, RZ, 0xfc, !PT ;  /* 0x0000000903087212 */ /* 0x000fe400078efcff */
[----:B------:R-:W-:Y:S02]  /*0190*/  IADD3 R18, P0, PT, R18, UR12, RZ ;  /* 0x0000000c12127c10 */ /* 0x000fe4000ff1e0ff */
[C---:B------:R-:W-:Y:S02]  /*01a0*/  LEA R2, R7.reuse, UR6, 0x7 ;  /* 0x0000000607027c11 */ /* 0x040fe4000f8e38ff */
[----:B------:R-:W-:Y:S01]  /*01b0*/  LEA R3, R4, UR4, 0x3 ;  /* 0x0000000404037c11 */ /* 0x000fe2000f8e18ff */
[----:B------:R-:W-:Y:S01]  /*01c0*/  UMOV UR4, 0xffffffe0 ;  /* 0xffffffe000047882 */ /* 0x000fe20000000000 */
[----:B------:R-:W-:Y:S01]  /*01d0*/  IADD3 R16, P3, PT, R16, 0x20000, RZ ;  /* 0x0002000010107810 */ /* 0x000fe20007f7e0ff */
[----:B------:R-:W-:Y:S01]  /*01e0*/  IMAD R4, R4, 0x8, R2 ;  /* 0x0000000804047824 */ /* 0x000fe200078e0202 */
[----:B------:R-:W-:Y:S01]  /*01f0*/  IADD3 R18, P1, PT, R18, 0x80, RZ ;  /* 0x0000008012127810 */ /* 0x000fe20007f3e0ff */
[----:B------:R-:W-:Y:S01]  /*0200*/  IMAD R0, R7, 0x80, R3 ;  /* 0x0000008007007824 */ /* 0x000fe200078e0203 */
[----:B------:R-:W-:-:S02]  /*0210*/  IADD3.X R17, PT, PT, RZ, UR15, R11, P3, P2 ;  /* 0x0000000fff117c10 */ /* 0x000fc40009fe440b */
[----:B------:R-:W-:-:S09]  /*0220*/  IADD3.X R19, PT, PT, RZ, UR13, R8, P1, P0 ;  /* 0x0000000dff137c10 */ /* 0x000fd20008fe0408 */
.L_x_0:
[----:B------:R-:W2:Y:S04]  /*0230*/  LDG.E.64 R28, desc[UR8][R18.64+-0x80] ;  /* 0xffff8008121c7981 */ /* 0x000ea8000c1e1b00 */
[----:B------:R-:W3:Y:S04]  /*0240*/  LDG.E.64 R8, desc[UR8][R16.64+-0x20000] ;  /* 0xfe00000810087981 */ /* 0x000ee8000c1e1b00 */
[----:B--2---:R-:W-:Y:S04]  /*0250*/  STS.64 [R4], R28 ;  /* 0x0000001c04007388 */ /* 0x004fe80000000a00 */
[----:B---3--:R-:W-:Y:S01]  /*0260*/  STS.64 [R0], R8 ;  /* 0x0000000800007388 */ /* 0x008fe20000000a00 */
[----:B------:R-:W-:Y:S06]  /*0270*/  BAR.SYNC.DEFER_BLOCKING 0x0 ;  /* 0x0000000000007b1d */ /* 0x000fec0000010000 */
[----:B------:R-:W-:Y:S04]  /*0280*/  LDS.64 R20, [R3] ;  /* 0x0000000003147984 */ /* 0x000fe80000000a00 */
[----:B------:R-:W0:Y:S04]  /*0290*/  LDS.128 R12, [R2] ;  /* 0x00000000020c7984 */ /* 0x000e280000000c00 */
[----:B------:R-:W1:Y:S04]  /*02a0*/  LDS.64 R26, [R3+0x80] ;  /* 0x00008000031a7984 */ /* 0x000e680000000a00 */
[----:B------:R-:W-:Y:S04]  /*02b0*/  LDS.64 R22, [R3+0x100] ;  /* 0x0001000003167984 */ /* 0x000fe80000000a00 */
[----:B------:R-:W2:Y:S01]  /*02c0*/  LDS.128 R8, [R2+0x10] ;  /* 0x0000100002087984 */ /* 0x000ea20000000c00 */
[----:B0-----:R-:W-:-:S03]  /*02d0*/  DFMA R12, R12, R20, R24 ;  /* 0x000000140c0c722b */ /* 0x001fc60000000018 */
[----:B------:R-:W0:Y:S04]  /*02e0*/  LDS.64 R24, [R3+0x180] ;  /* 0x0001800003187984 */ /* 0x000e280000000a00 */
[----:B------:R-:W-:Y:S01]  /*02f0*/  LDS.64 R20, [R3+0x200] ;  /* 0x0002000003147984 */ /* 0x000fe20000000a00 */
[----:B-1----:R-:W-:-:S03]  /*0300*/  DFMA R26, R26, R14, R12 ;  /* 0x0000000e1a1a722b */ /* 0x002fc6000000000c */
[----:B------:R-:W1:Y:S05]  /*0310*/  LDS.128 R12, [R2+0x20] ;  /* 0x00002000020c7984 */ /* 0x000e6a0000000c00 */
[----:B--2---:R-:W-:Y:S01]  /*0320*/  DFMA R26, R8, R22, R26 ;  /* 0x00000016081a722b */ /* 0x004fe2000000001a */
[----:B------:R-:W2:Y:S07]  /*0330*/  LDS.64 R22, [R3+0x280] ;  /* 0x0002800003167984 */ /* 0x000eae0000000a00 */
[----:B0-----:R-:W-:Y:S01]  /*0340*/  DFMA R26, R24, R10, R26 ;  /* 0x0000000a181a722b */ /* 0x001fe2000000001a */
[----:B------:R-:W-:Y:S04]  /*0350*/  LDS.64 R24, [R3+0x300] ;  /* 0x0003000003187984 */ /* 0x000fe80000000a00 */
[----:B------:R-:W0:Y:S03]  /*0360*/  LDS.128 R8, [R2+0x30] ;  /* 0x0000300002087984 */ /* 0x000e260000000c00 */
[----:B-1----:R-:W-:Y:S01]  /*0370*/  DFMA R26, R12, R20, R26 ;  /* 0x000000140c1a722b */ /* 0x002fe2000000001a */
[----:B------:R-:W1:Y:S07]  /*0380*/  LDS.64 R20, [R3+0x380] ;  /* 0x0003800003147984 */ /* 0x000e6e0000000a00 */
[----:B--2---:R-:W-:Y:S01]  /*0390*/  DFMA R26, R22, R14, R26 ;  /* 0x0000000e161a722b */ /* 0x004fe2000000001a */
[----:B------:R-:W-:Y:S04]  /*03a0*/  LDS.64 R22, [R3+0x400] ;  /* 0x0004000003167984 */ /* 0x000fe80000000a00 */
[----:B------:R-:W2:Y:S03]  /*03b0*/  LDS.128 R12, [R2+0x40] ;  /* 0x00004000020c7984 */ /* 0x000ea60000000c00 */
[----:B0-----:R-:W-:Y:S01]  /*03c0*/  DFMA R26, R8, R24, R26 ;  /* 0x00000018081a722b */ /* 0x001fe2000000001a */
[----:B------:R-:W0:Y:S07]  /*03d0*/  LDS.64 R24, [R3+0x480] ;  /* 0x0004800003187984 */ /* 0x000e2e0000000a00 */
[----:B-1----:R-:W-:Y:S01]  /*03e0*/  DFMA R26, R20, R10, R26 ;  /* 0x0000000a141a722b */ /* 0x002fe2000000001a */
[----:B------:R-:W-:Y:S04]  /*03f0*/  LDS.64 R20, [R3+0x500] ;  /* 0x0005000003147984 */ /* 0x000fe80000000a00 */
[----:B------:R-:W1:Y:S03]  /*0400*/  LDS.128 R8, [R2+0x50] ;  /* 0x0000500002087984 */ /* 0x000e660000000c00 */
        /* <DEDUP_REMOVED lines=8> */
[----:B------:R-:W-:Y:S07]  /*0490*/  LDS.64 R22, [R3+0x700] ;  /* 0x0007000003167984 */ /* 0x000fee0000000a00 */
[----:B0-----:R-:W-:Y:S01]  /*04a0*/  DFMA R12, R12, R24, R8 ;  /* 0x000000180c0c722b */ /* 0x001fe20000000008 */
[----:B------:R-:W-:Y:S04]  /*04b0*/  LDS.64 R24, [R3+0x780] ;  /* 0x0007800003187984 */ /* 0x000fe80000000a00 */
[----:B------:R-:W0:Y:S01]  /*04c0*/  LDS.128 R8, [R2+0x70] ;  /* 0x0000700002087984 */ /* 0x000e220000000c00 */
[----:B------:R-:W-:Y:S06]  /*04d0*/  BAR.SYNC.DEFER_BLOCKING 0x0 ;  /* 0x0000000000007b1d */ /* 0x000fec0000010000 */
[----:B------:R2:W3:Y:S04]  /*04e0*/  LDG.E.64 R28, desc[UR8][R18.64] ;  /* 0x00000008121c7981 */ /* 0x0004e8000c1e1b00 */
[----:B------:R4:W5:Y:S01]  /*04f0*/  LDG.E.64 R26, desc[UR8][R16.64] ;  /* 0x00000008101a7981 */ /* 0x000962000c1e1b00 */
[----:B------:R-:W-:-:S04]  /*0500*/  UIADD3 UR4, UP0, UPT, UR4, 0x20, URZ ;  /* 0x0000002004047890 */ /* 0x000fc8000ff1e0ff */
[----:B------:R-:W-:Y:S01]  /*0510*/  UIADD3.X UR5, UPT, UPT, URZ, UR5, URZ, UP0, !UPT ;  /* 0x00000005ff057290 */ /* 0x000fe200087fe4ff */
[----:B--2---:R-:W-:Y:S01]  /*0520*/  IADD3 R18, P0, PT, R18, 0x100, RZ ;  /* 0x0000010012127810 */ /* 0x004fe20007f1e0ff */
[----:B------:R-:W-:Y:S01]  /*0530*/  UISETP.GE.U32.AND UP0, UPT, UR4, 0x3e0, UPT ;  /* 0x000003e00400788c */ /* 0x000fe2000bf06070 */
[----:B----4-:R-:W-:-:S03]  /*0540*/  IADD3 R16, P1, PT, R16, 0x40000, RZ ;  /* 0x0004000010107810 */ /* 0x010fc60007f3e0ff */
[----:B------:R-:W-:Y:S01]  /*0550*/  UISETP.GE.U32.AND.EX UP0, UPT, UR5, URZ, UPT, UP0 ;  /* 0x000000ff0500728c */ /* 0x000fe2000bf06100 */
[----:B------:R-:W-:Y:S02]  /*0560*/  IMAD.X R19, RZ, RZ, R19, P0 ;  /* 0x000000ffff137224 */ /* 0x000fe400000e0613 */
[----:B------:R-:W-:Y:S01]  /*0570*/  IMAD.X R17, RZ, RZ, R17, P1 ;  /* 0x000000ffff117224 */ /* 0x000fe200008e0611 */
[----:B---3--:R-:W-:Y:S04]  /*0580*/  STS.64 [R4], R28 ;  /* 0x0000001c04007388 */ /* 0x008fe80000000a00 */
[----:B-----5:R1:W-:Y:S02]  /*0590*/  STS.64 [R0], R26 ;  /* 0x0000001a00007388 */ /* 0x0203e40000000a00 */
[----:B-1----:R-:W-:Y:S01]  /*05a0*/  DFMA R26, R20, R14, R12 ;  /* 0x0000000e141a722b */ /* 0x002fe2000000000c */
[----:B------:R-:W-:Y:S07]  /*05b0*/  BAR.SYNC.DEFER_BLOCKING 0x0 ;  /* 0x0000000000007b1d */ /* 0x000fee0000010000 */
[----:B0-----:R-:W-:-:S08]  /*05c0*/  DFMA R8, R8, R22, R26 ;  /* 0x000000160808722b */ /* 0x001fd0000000001a */
[----:B------:R-:W-:Y:S01]  /*05d0*/  DFMA R26, R24, R10, R8 ;  /* 0x0000000a181a722b */ /* 0x000fe20000000008 */
[----:B------:R-:W-:Y:S04]  /*05e0*/  LDS.64 R20, [R3] ;  /* 0x0000000003147984 */ /* 0x000fe80000000a00 */
[----:B------:R-:W0:Y:S04]  /*05f0*/  LDS.128 R12, [R2] ;  /* 0x00000000020c7984 */ /* 0x000e280000000c00 */
[----:B------:R-:W1:Y:S04]  /*0600*/  LDS.64 R22, [R3+0x80] ;  /* 0x0000800003167984 */ /* 0x000e680000000a00 */
[----:B------:R-:W-:Y:S04]  /*0610*/  LDS.64 R24, [R3+0x100] ;  /* 0x0001000003187984 */ /* 0x000fe80000000a00 */
[----:B------:R-:W2:Y:S01]  /*0620*/  LDS.128 R8, [R2+0x10] ;  /* 0x0000100002087984 */ /* 0x000ea20000000c00 */
[----:B0-----:R-:W-:-:S03]  /*0630*/  DFMA R12, R12, R20, R26 ;  /* 0x000000140c0c722b */ /* 0x001fc6000000001a */
[----:B------:R-:W0:Y:S05]  /*0640*/  LDS.64 R20, [R3+0x180] ;  /* 0x0001800003147984 */ /* 0x000e2a0000000a00 */
        /* <DEDUP_REMOVED lines=30> */
[----:B-1----:R-:W-:-:S08]  /*0830*/  DFMA R14, R22, R14, R20 ;  /* 0x0000000e160e722b */ /* 0x002fd00000000014 */
[----:B--2---:R-:W-:-:S08]  /*0840*/  DFMA R24, R8, R24, R14 ;  /* 0x000000180818722b */ /* 0x004fd0000000000e */
[----:B0-----:R-:W-:Y:S01]  /*0850*/  DFMA R24, R12, R10, R24 ;  /* 0x0000000a0c18722b */ /* 0x001fe20000000018 */
[----:B------:R-:W-:Y:S06]  /*0860*/  BAR.SYNC.DEFER_BLOCKING 0x0 ;  /* 0x0000000000007b1d */ /* 0x000fec0000010000 */
[----:B------:R-:W-:Y:S05]  /*0870*/  BRA.U !UP0, `(.L_x_0) ;  /* 0xfffffff9086c7547 */ /* 0x000fea000b83ffff */
[----:B------:R-:W0:Y:S01]  /*0880*/  LDCU.64 UR4, c[0x0][0x390] ;  /* 0x00007200ff0477ac */ /* 0x000e220008000a00 */
[----:B------:R-:W-:-:S04]  /*0890*/  LEA R5, P0, R6, R5, 0xa ;  /* 0x0000000506057211 */ /* 0x000fc800078050ff */
[----:B------:R-:W-:Y:S02]  /*08a0*/  LEA.HI.X R6, R6, RZ, RZ, 0xa, P0 ;  /* 0x000000ff06067211 */ /* 0x000fe400000f54ff */
[----:B0-----:R-:W-:-:S04]  /*08b0*/  LEA R2, P0, R5, UR4, 0x3 ;  /* 0x0000000405027c11 */ /* 0x001fc8000f8018ff */
[----:B------:R-:W-:-:S05]  /*08c0*/  LEA.HI.X R3, R5, UR5, R6, 0x3, P0 ;  /* 0x0000000505037c11 */ /* 0x000fca00080f1c06 */
[----:B------:R-:W-:Y:S01]  /*08d0*/  STG.E.64 desc[UR8][R2.64], R24 ;  /* 0x0000001802007986 */ /* 0x000fe2000c101b08 */
[----:B------:R-:W-:Y:S05]  /*08e0*/  EXIT ;  /* 0x000000000000794d */ /* 0x000fea0003800000 */
.L_x_1:
[----:B------:R-:W-:-:S00]  /*08f0*/  BRA `(.L_x_1) ;  /* 0xfffffffc00fc7947 */ /* 0x000fc0000383ffff */
[----:B------:R-:W-:-:S00]  /*0900*/  NOP ;  /* 0x0000000000007918 */ /* 0x000fc00000000000 */
[----:B------:R-:W-:-:S00]  /*0910*/  NOP ;  /* 0x0000000000007918 */ /* 0x000fc00000000000 */
[----:B------:R-:W-:-:S00]  /*0920*/  NOP ;  /* 0x0000000000007918 */ /* 0x000fc00000000000 */
[----:B------:R-:W-:-:S00]  /*0930*/  NOP ;  /* 0x0000000000007918 */ /* 0x000fc00000000000 */
[----:B------:R-:W-:-:S00]  /*0940*/  NOP ;  /* 0x0000000000007918 */ /* 0x000fc00000000000 */
[----:B------:R-:W-:-:S00]  /*0950*/  NOP ;  /* 0x0000000000007918 */ /* 0x000fc00000000000 */
[----:B------:R-:W-:-:S00]  /*0960*/  NOP ;  /* 0x0000000000007918 */ /* 0x000fc00000000000 */
[----:B------:R-:W-:-:S00]  /*0970*/  NOP ;  /* 0x0000000000007918 */ /* 0x000fc00000000000 */
.L_x_4:


//--------------------- .text._Z15matrix_multiplyPdS_S_ --------------------------
	.section	.text._Z15matrix_multiplyPdS_S_,"ax",@progbits
	.align	128
        .global         _Z15matrix_multiplyPdS_S_
        .type           _Z15matrix_multiplyPdS_S_,@function
        .size           _Z15matrix_multiplyPdS_S_,(.L_x_5 - _Z15matrix_multiplyPdS_S_)
        .other          _Z15matrix_multiplyPdS_S_,@"STO_CUDA_ENTRY STV_DEFAULT"
_Z15matrix_multiplyPdS_S_:
.text._Z15matrix_multiplyPdS_S_:
[----:B------:R-:W-:Y:S01]  /*0000*/  LDC R1, c[0x0][0x37c] ;  /* 0x0000df00ff017b82 */ /* 0x000fe20000000800 */
[----:B------:R-:W0:Y:S07]  /*0010*/  S2R R0, SR_CTAID.X ;  /* 0x0000000000007919 */ /* 0x000e2e0000002500 */
[----:B------:R-:W1:Y:S01]  /*0020*/  LDC.64 R2, c[0x0][0x388] ;  /* 0x0000e200ff027b82 */ /* 0x000e620000000a00 */
[----:B------:R-:W2:Y:S01]  /*0030*/  LDCU UR4, c[0x0][0x364] ;  /* 0x00006c80ff0477ac */ /* 0x000ea20008000800 */
[----:B------:R-:W-:Y:S01]  /*0040*/  CS2R R12, SRZ ;  /* 0x00000000000c7805 */ /* 0x000fe2000001ff00 */
[----:B------:R-:W0:Y:S01]  /*0050*/  S2R R7, SR_TID.X ;  /* 0x0000000000077919 */ /* 0x000e220000002100 */
[----:B------:R-:W0:Y:S01]  /*0060*/  LDCU UR5, c[0x0][0x360] ;  /* 0x00006c00ff0577ac */ /* 0x000e220008000800 */
[----:B------:R-:W2:Y:S03]  /*0070*/  S2R R21, SR_CTAID.Y ;  /* 0x0000000000157919 */ /* 0x000ea60000002600 */
[----:B------:R-:W3:Y:S01]  /*0080*/  LDC.64 R4, c[0x0][0x380] ;  /* 0x0000e000ff047b82 */ /* 0x000ee20000000a00 */
[----:B------:R-:W4:Y:S01]  /*0090*/  LDCU.64 UR6, c[0x0][0x358] ;  /* 0x00006b00ff0677ac */ /* 0x000f220008000a00 */
[----:B------:R-:W2:Y:S01]  /*00a0*/  S2R R6, SR_TID.Y ;  /* 0x0000000000067919 */ /* 0x000ea20000002200 */
[----:B0-----:R-:W-:Y:S01]  /*00b0*/  IMAD R0, R0, UR5, R7 ;  /* 0x0000000500007c24 */ /* 0x001fe2000f8e0207 */
[----:B------:R-:W-:-:S03]  /*00c0*/  UMOV UR5, URZ ;  /* 0x000000ff00057c82 */ /* 0x000fc60008000000 */
[----:B-1----:R-:W-:-:S04]  /*00d0*/  IMAD.WIDE.U32 R2, R0, 0x8, R2 ;  /* 0x0000000800027825 */ /* 0x002fc800078e0002 */
[----:B--2---:R-:W-:Y:S01]  /*00e0*/  IMAD R21, R21, UR4, R6 ;  /* 0x0000000415157c24 */ /* 0x004fe2000f8e0206 */
[----:B------:R-:W-:Y:S01]  /*00f0*/  IADD3 R14, P0, PT, R2, 0x8000, RZ ;  /* 0x00008000020e7810 */ /* 0x000fe20007f1e0ff */
[----:B------:R-:W-:Y:S02]  /*0100*/  UMOV UR4, URZ ;  /* 0x000000ff00047c82 */ /* 0x000fe40008000000 */
[----:B---3--:R-:W-:-:S04]  /*0110*/  IMAD.WIDE.U32 R4, R21, 0x2000, R4 ;  /* 0x0000200015047825 */ /* 0x008fc800078e0004 */
[----:B----4-:R-:W-:-:S07]  /*0120*/  IMAD.X R7, RZ, RZ, R3, P0 ;  /* 0x000000ffff077224 */ /* 0x010fce00000e0603 */
.L_x_2:
[----:B------:R-:W-:Y:S01]  /*0130*/  IADD3 R2, P0, PT, R4, UR4, RZ ;  /* 0x0000000404027c10 */ /* 0x000fe2000ff1e0ff */
[----:B------:R-:W-:-:S03]  /*0140*/  IMAD.MOV.U32 R6, RZ, RZ, R14 ;  /* 0x000000ffff067224 */ /* 0x000fc600078e000e */
[----:B------:R-:W-:Y:S02]  /*0150*/  IADD3.X R3, PT, PT, R5, UR5, RZ, P0, !PT ;  /* 0x0000000505037c10 */ /* 0x000fe400087fe4ff */
[----:B------:R-:W2:Y:S04]  /*0160*/  LDG.E.64 R26, desc[UR6][R6.64+-0x8000] ;  /* 0xff800006061a7981 */ /* 0x000ea8000c1e1b00 */
[----:B------:R-:W2:Y:S04]  /*0170*/  LDG.E.64 R14, desc[UR6][R2.64] ;  /* 0x00000006020e7981 */ /* 0x000ea8000c1e1b00 */
[----:B------:R-:W3:Y:S04]  /*0180*/  LDG.E.64 R16, desc[UR6][R6.64+-0x6000] ;  /* 0xffa0000606107981 */ /* 0x000ee8000c1e1b00 */
[----:B------:R-:W3:Y:S04]  /*0190*/  LDG.E.64 R18, desc[UR6][R2.64+0x8] ;  /* 0x0000080602127981 */ /* 0x000ee8000c1e1b00 */
[----:B------:R-:W4:Y:S04]  /*01a0*/  LDG.E.64 R22, desc[UR6][R6.64+-0x4000] ;  /* 0xffc0000606167981 */ /* 0x000f28000c1e1b00 */
[----:B------:R-:W4:Y:S04]  /*01b0*/  LDG.E.64 R24, desc[UR6][R2.64+0x10] ;  /* 0x0000100602187981 */ /* 0x000f28000c1e1b00 */
[----:B------:R-:W5:Y:S04]  /*01c0*/  LDG.E.64 R8, desc[UR6][R6.64+-0x2000] ;  /* 0xffe0000606087981 */ /* 0x000f68000c1e1b00 */
[----:B------:R-:W5:Y:S01]  /*01d0*/  LDG.E.64 R10, desc[UR6][R2.64+0x18] ;  /* 0x00001806020a7981 */ /* 0x000f62000c1e1b00 */
[----:B--2---:R-:W-:-:S03]  /*01e0*/  DFMA R26, R14, R26, R12 ;  /* 0x0000001a0e1a722b */ /* 0x004fc6000000000c */
[----:B------:R-:W2:Y:S04]  /*01f0*/  LDG.E.64 R12, desc[UR6][R6.64] ;  /* 0x00000006060c7981 */ /* 0x000ea8000c1e1b00 */
[----:B------:R-:W2:Y:S01]  /*0200*/  LDG.E.64 R14, desc[UR6][R2.64+0x20] ;  /* 0x00002006020e7981 */ /* 0x000ea2000c1e1b00 */
[----:B---3--:R-:W-:-:S03]  /*0210*/  DFMA R26, R18, R16, R26 ;  /* 0x00000010121a722b */ /* 0x008fc6000000001a */
[----:B------:R-:W3:Y:S04]  /*0220*/  LDG.E.64 R16, desc[UR6][R6.64+0x2000] ;  /* 0x0020000606107981 */ /* 0x000ee8000c1e1b00 */
[----:B------:R-:W3:Y:S01]  /*0230*/  LDG.E.64 R18, desc[UR6][R2.64+0x28] ;  /* 0x0000280602127981 */ /* 0x000ee2000c1e1b00 */
[----:B----4-:R-:W-:-:S03]  /*0240*/  DFMA R26, R24, R22, R26 ;  /* 0x00000016181a722b */ /* 0x010fc6000000001a */
[----:B------:R-:W4:Y:S04]  /*0250*/  LDG.E.64 R22, desc[UR6][R6.64+0x4000] ;  /* 0x0040000606167981 */ /* 0x000f28000c1e1b00 */
[----:B------:R-:W4:Y:S01]  /*0260*/  LDG.E.64 R24, desc[UR6][R2.64+0x30] ;  /* 0x0000300602187981 */ /* 0x000f22000c1e1b00 */
[----:B-----5:R-:W-:-:S03]  /*0270*/  DFMA R26, R10, R8, R26 ;  /* 0x000000080a1a722b */ /* 0x020fc6000000001a */
        /* <DEDUP_REMOVED lines=168> */
[----:B------:R0:W5:Y:S04]  /*0d00*/  LDG.E.64 R8, desc[UR6][R6.64+0x76000] ;  /* 0x0760000606087981 */ /* 0x000168000c1e1b00 */
[----:B------:R-:W5:Y:S01]  /*0d10*/  LDG.E.64 R10, desc[UR6][R2.64+0x1f8] ;  /* 0x0001f806020a7981 */ /* 0x000f62000c1e1b00 */
[----:B------:R-:W-:-:S04]  /*0d20*/  UIADD3 UR4, UP0, UPT, UR4, 0x200, URZ ;  /* 0x0000020004047890 */ /* 0x000fc8000ff1e0ff */
[----:B------:R-:W-:Y:S02]  /*0d30*/  UIADD3.X UR5, UPT, UPT, URZ, UR5, URZ, UP0, !UPT ;  /* 0x00000005ff057290 */ /* 0x000fe400087fe4ff */
[----:B------:R-:W-:-:S04]  /*0d40*/  UISETP.NE.U32.AND UP0, UPT, UR4, 0x2000, UPT ;  /* 0x000020000400788c */ /* 0x000fc8000bf05070 */
[----:B------:R-:W-:Y:S01]  /*0d50*/  UISETP.NE.AND.EX UP0, UPT, UR5, URZ, UPT, UP0 ;  /* 0x000000ff0500728c */ /* 0x000fe2000bf05300 */
[----:B--2---:R-:W-:Y:S01]  /*0d60*/  DFMA R12, R14, R12, R26 ;  /* 0x0000000c0e0c722b */ /* 0x004fe2000000001a */
[----:B------:R-:W-:-:S05]  /*0d70*/  IADD3 R14, P0, PT, R6, 0x80000, RZ ;  /* 0x00080000060e7810 */ /* 0x000fca0007f1e0ff */
[----:B0-----:R-:W-:Y:S02]  /*0d80*/  IMAD.X R7, RZ, RZ, R7, P0 ;  /* 0x000000ffff077224 */ /* 0x001fe400000e0607 */
[----:B---3--:R-:W-:-:S08]  /*0d90*/  DFMA R12, R16, R18, R12 ;  /* 0x00000012100c722b */ /* 0x008fd0000000000c */
[----:B----4-:R-:W-:-:S08]  /*0da0*/  DFMA R12, R22, R24, R12 ;  /* 0x00000018160c722b */ /* 0x010fd0000000000c */
[----:B-----5:R-:W-:Y:S01]  /*0db0*/  DFMA R12, R10, R8, R12 ;  /* 0x000000080a0c722b */ /* 0x020fe2000000000c */
[----:B------:R-:W-:Y:S10]  /*0dc0*/  BRA.U UP0, `(.L_x_2) ;  /* 0xfffffff100d87547 */ /* 0x000ff4000b83ffff */
[----:B------:R-:W0:Y:S01]  /*0dd0*/  LDCU.64 UR4, c[0x0][0x390] ;  /* 0x00007200ff0477ac */ /* 0x000e220008000a00 */
[----:B------:R-:W-:-:S04]  /*0de0*/  LEA R0, P0, R21, R0, 0xa ;  /* 0x0000000015007211 */ /* 0x000fc800078050ff */
[----:B------:R-:W-:Y:S02]  /*0df0*/  LEA.HI.X R21, R21, RZ, RZ, 0xa, P0 ;  /* 0x000000ff15157211 */ /* 0x000fe400000f54ff */
[----:B0-----:R-:W-:-:S04]  /*0e00*/  LEA R2, P0, R0, UR4, 0x3 ;  /* 0x0000000400027c11 */ /* 0x001fc8000f8018ff */
[----:B------:R-:W-:-:S05]  /*0e10*/  LEA.HI.X R3, R0, UR5, R21, 0x3, P0 ;  /* 0x0000000500037c11 */ /* 0x000fca00080f1c15 */
[----:B------:R-:W-:Y:S01]  /*0e20*/  STG.E.64 desc[UR6][R2.64], R12 ;  /* 0x0000000c02007986 */ /* 0x000fe2000c101b06 */
[----:B------:R-:W-:Y:S05]  /*0e30*/  EXIT ;  /* 0x000000000000794d */ /* 0x000fea0003800000 */
.L_x_3:
        /* <DEDUP_REMOVED lines=12> */
.L_x_5:


//--------------------- .nv.shared._Z22matrix_multiply_sharedPdS_S_ --------------------------
	.section	.nv.shared._Z22matrix_multiply_sharedPdS_S_,"aw",@nobits
	.sectionflags	@""
	.align	8
.nv.shared._Z22matrix_multiply_sharedPdS_S_:
	.zero		5120


//--------------------- .nv.shared.reserved.0     --------------------------
	.section	.nv.shared.reserved.0,"aw",@nobits
	.weak		__nv_reservedSMEM_offset_0_alias
	.size		__nv_reservedSMEM_offset_0_alias, 0, 64
	.other		__nv_reservedSMEM_offset_0_alias,@"STO_CUDA_RESERVED_SHARED STV_DEFAULT"
__nv_reservedSMEM_offset_0_alias:
	.zero		0
	.zero		64


//--------------------- .nv.constant0._Z22matrix_multiply_sharedPdS_S_ --------------------------
	.section	.nv.constant0._Z22matrix_multiply_sharedPdS_S_,"a",@progbits
	.sectionflags	@""
	.align	4
.nv.constant0._Z22matrix_multiply_sharedPdS_S_:
	.zero		920


//--------------------- .nv.constant0._Z15matrix_multiplyPdS_S_ --------------------------
	.section	.nv.constant0._Z15matrix_multiplyPdS_S_,"a",@progbits
	.sectionflags	@""
	.align	4
.nv.constant0._Z15matrix_multiplyPdS_S_:
	.zero		920


//--------------------- SYMBOLS --------------------------

	.type		.nv.reservedSmem.offset0,@object
	.size		.nv.reservedSmem.offset0,0x4
	.type		.nv.reservedSmem.cap,@object
	.size		.nv.reservedSmem.cap,0x4
